//
// Generated by NVIDIA NVVM Compiler
//
// Compiler Build ID: CL-36424714
// Cuda compilation tools, release 13.0, V13.0.88
// Based on NVVM 20.0.0
//

.version 9.0
.target sm_100
.address_size 64

	// .globl	_Z13adjustWeightsP4Edgeii

.visible .entry _Z13adjustWeightsP4Edgeii(
	.param .u64 .ptr .align 1 _Z13adjustWeightsP4Edgeii_param_0,
	.param .u32 _Z13adjustWeightsP4Edgeii_param_1,
	.param .u32 _Z13adjustWeightsP4Edgeii_param_2
)
{
	.reg .pred 	%p<2>;
	.reg .b32 	%r<11>;
	.reg .b64 	%rd<5>;

	ld.param.u64 	%rd1, [_Z13adjustWeightsP4Edgeii_param_0];
	ld.param.u32 	%r3, [_Z13adjustWeightsP4Edgeii_param_1];
	ld.param.u32 	%r2, [_Z13adjustWeightsP4Edgeii_param_2];
	mov.u32 	%r4, %tid.x;
	mov.u32 	%r5, %ctaid.x;
	mov.u32 	%r6, %ntid.x;
	mad.lo.s32 	%r1, %r5, %r6, %r4;
	setp.ge.s32 	%p1, %r1, %r3;
	@%p1 bra 	$L__BB0_2;
	cvta.to.global.u64 	%rd2, %rd1;
	mul.wide.s32 	%rd3, %r1, 16;
	add.s64 	%rd4, %rd2, %rd3;
	ld.global.u32 	%r7, [%rd4+8];
	ld.global.u32 	%r8, [%rd4+12];
	mul.lo.s32 	%r9, %r8, %r7;
	rem.s32 	%r10, %r9, %r2;
	st.global.u32 	[%rd4+8], %r10;
$L__BB0_2:
	ret;

}
	// .globl	_Z14initComponentsPii
.visible .entry _Z14initComponentsPii(
	.param .u64 .ptr .align 1 _Z14initComponentsPii_param_0,
	.param .u32 _Z14initComponentsPii_param_1
)
{
	.reg .pred 	%p<2>;
	.reg .b32 	%r<6>;
	.reg .b64 	%rd<5>;

	ld.param.u64 	%rd1, [_Z14initComponentsPii_param_0];
	ld.param.u32 	%r2, [_Z14initComponentsPii_param_1];
	mov.u32 	%r3, %tid.x;
	mov.u32 	%r4, %ctaid.x;
	mov.u32 	%r5, %ntid.x;
	mad.lo.s32 	%r1, %r4, %r5, %r3;
	setp.ge.s32 	%p1, %r1, %r2;
	@%p1 bra 	$L__BB1_2;
	cvta.to.global.u64 	%rd2, %rd1;
	mul.wide.s32 	%rd3, %r1, 4;
	add.s64 	%rd4, %rd2, %rd3;
	st.global.u32 	[%rd4], %r1;
$L__BB1_2:
	ret;

}
	// .globl	_Z14initCandidatesPyiy
.visible .entry _Z14initCandidatesPyiy(
	.param .u64 .ptr .align 1 _Z14initCandidatesPyiy_param_0,
	.param .u32 _Z14initCandidatesPyiy_param_1,
	.param .u64 _Z14initCandidatesPyiy_param_2
)
{
	.reg .pred 	%p<2>;
	.reg .b32 	%r<6>;
	.reg .b64 	%rd<6>;

	ld.param.u64 	%rd1, [_Z14initCandidatesPyiy_param_0];
	ld.param.u32 	%r2, [_Z14initCandidatesPyiy_param_1];
	ld.param.u64 	%rd2, [_Z14initCandidatesPyiy_param_2];
	mov.u32 	%r3, %tid.x;
	mov.u32 	%r4, %ctaid.x;
	mov.u32 	%r5, %ntid.x;
	mad.lo.s32 	%r1, %r4, %r5, %r3;
	setp.ge.s32 	%p1, %r1, %r2;
	@%p1 bra 	$L__BB2_2;
	cvta.to.global.u64 	%rd3, %rd1;
	mul.wide.s32 	%rd4, %r1, 8;
	add.s64 	%rd5, %rd3, %rd4;
	st.global.u64 	[%rd5], %rd2;
$L__BB2_2:
	ret;

}
	// .globl	_Z21findMinEdgeCandidatesP4EdgeiPiPy
.visible .entry _Z21findMinEdgeCandidatesP4EdgeiPiPy(
	.param .u64 .ptr .align 1 _Z21findMinEdgeCandidatesP4EdgeiPiPy_param_0,
	.param .u32 _Z21findMinEdgeCandidatesP4EdgeiPiPy_param_1,
	.param .u64 .ptr .align 1 _Z21findMinEdgeCandidatesP4EdgeiPiPy_param_2,
	.param .u64 .ptr .align 1 _Z21findMinEdgeCandidatesP4EdgeiPiPy_param_3
)
{
	.reg .pred 	%p<7>;
	.reg .b32 	%r<22>;
	.reg .b64 	%rd<43>;

	ld.param.u64 	%rd15, [_Z21findMinEdgeCandidatesP4EdgeiPiPy_param_0];
	ld.param.u32 	%r14, [_Z21findMinEdgeCandidatesP4EdgeiPiPy_param_1];
	ld.param.u64 	%rd17, [_Z21findMinEdgeCandidatesP4EdgeiPiPy_param_2];
	ld.param.u64 	%rd16, [_Z21findMinEdgeCandidatesP4EdgeiPiPy_param_3];
	cvta.to.global.u64 	%rd1, %rd17;
	mov.u32 	%r15, %tid.x;
	mov.u32 	%r16, %ctaid.x;
	mov.u32 	%r17, %ntid.x;
	mad.lo.s32 	%r1, %r16, %r17, %r15;
	setp.ge.s32 	%p1, %r1, %r14;
	@%p1 bra 	$L__BB3_6;
	cvta.to.global.u64 	%rd18, %rd15;
	mul.wide.s32 	%rd19, %r1, 16;
	add.s64 	%rd2, %rd18, %rd19;
	ld.global.u32 	%r18, [%rd2];
	ld.global.u32 	%r21, [%rd2+4];
	cvt.s64.s32 	%rd42, %r21;
	cvt.s64.s32 	%rd39, %r18;
	mul.wide.s32 	%rd20, %r18, 4;
	add.s64 	%rd40, %rd1, %rd20;
	ld.global.u32 	%r19, [%rd40];
	setp.eq.s32 	%p2, %r18, %r19;
	@%p2 bra 	$L__BB3_2;
	bra.uni 	$L__BB3_7;
$L__BB3_2:
	shl.b64 	%rd24, %rd42, 2;
	add.s64 	%rd41, %rd1, %rd24;
	ld.global.u32 	%r20, [%rd41];
	setp.eq.s32 	%p4, %r21, %r20;
	@%p4 bra 	$L__BB3_4;
$L__BB3_3:
	mul.wide.s32 	%rd25, %r20, 4;
	add.s64 	%rd26, %rd1, %rd25;
	ld.global.u32 	%r21, [%rd26];
	st.global.u32 	[%rd41], %r21;
	cvt.s64.s32 	%rd42, %r21;
	mul.wide.s32 	%rd27, %r21, 4;
	add.s64 	%rd41, %rd1, %rd27;
	ld.global.u32 	%r20, [%rd41];
	setp.ne.s32 	%p5, %r21, %r20;
	@%p5 bra 	$L__BB3_3;
$L__BB3_4:
	setp.eq.s32 	%p6, %r18, %r21;
	@%p6 bra 	$L__BB3_6;
	cvta.to.global.u64 	%rd28, %rd16;
	ld.global.u32 	%rd29, [%rd2+8];
	shl.b64 	%rd30, %rd29, 32;
	cvt.u64.u32 	%rd31, %r1;
	or.b64  	%rd32, %rd30, %rd31;
	shl.b64 	%rd33, %rd39, 3;
	add.s64 	%rd34, %rd28, %rd33;
	atom.global.min.u64 	%rd35, [%rd34], %rd32;
	shl.b64 	%rd36, %rd42, 3;
	add.s64 	%rd37, %rd28, %rd36;
	atom.global.min.u64 	%rd38, [%rd37], %rd32;
$L__BB3_6:
	ret;
$L__BB3_7:
	mul.wide.s32 	%rd21, %r19, 4;
	add.s64 	%rd22, %rd1, %rd21;
	ld.global.u32 	%r18, [%rd22];
	st.global.u32 	[%rd40], %r18;
	cvt.s64.s32 	%rd39, %r18;
	mul.wide.s32 	%rd23, %r18, 4;
	add.s64 	%rd40, %rd1, %rd23;
	ld.global.u32 	%r19, [%rd40];
	setp.eq.s32 	%p3, %r18, %r19;
	@%p3 bra 	$L__BB3_2;
	bra.uni 	$L__BB3_7;

}
	// .globl	_Z15unionComponentsP4EdgePiPyiS1_S1_y
.visible .entry _Z15unionComponentsP4EdgePiPyiS1_S1_y(
	.param .u64 .ptr .align 1 _Z15unionComponentsP4EdgePiPyiS1_S1_y_param_0,
	.param .u64 .ptr .align 1 _Z15unionComponentsP4EdgePiPyiS1_S1_y_param_1,
	.param .u64 .ptr .align 1 _Z15unionComponentsP4EdgePiPyiS1_S1_y_param_2,
	.param .u32 _Z15unionComponentsP4EdgePiPyiS1_S1_y_param_3,
	.param .u64 .ptr .align 1 _Z15unionComponentsP4EdgePiPyiS1_S1_y_param_4,
	.param .u64 .ptr .align 1 _Z15unionComponentsP4EdgePiPyiS1_S1_y_param_5,
	.param .u64 _Z15unionComponentsP4EdgePiPyiS1_S1_y_param_6
)
{
	.reg .pred 	%p<10>;
	.reg .b32 	%r<29>;
	.reg .b64 	%rd<38>;

	ld.param.u64 	%rd10, [_Z15unionComponentsP4EdgePiPyiS1_S1_y_param_0];
	ld.param.u64 	%rd15, [_Z15unionComponentsP4EdgePiPyiS1_S1_y_param_1];
	ld.param.u64 	%rd11, [_Z15unionComponentsP4EdgePiPyiS1_S1_y_param_2];
	ld.param.u32 	%r14, [_Z15unionComponentsP4EdgePiPyiS1_S1_y_param_3];
	ld.param.u64 	%rd12, [_Z15unionComponentsP4EdgePiPyiS1_S1_y_param_4];
	ld.param.u64 	%rd13, [_Z15unionComponentsP4EdgePiPyiS1_S1_y_param_5];
	ld.param.u64 	%rd14, [_Z15unionComponentsP4EdgePiPyiS1_S1_y_param_6];
	cvta.to.global.u64 	%rd1, %rd15;
	mov.u32 	%r15, %tid.x;
	mov.u32 	%r16, %ctaid.x;
	mov.u32 	%r17, %ntid.x;
	mad.lo.s32 	%r1, %r16, %r17, %r15;
	setp.ge.s32 	%p1, %r1, %r14;
	@%p1 bra 	$L__BB4_9;
	mul.wide.s32 	%rd16, %r1, 4;
	add.s64 	%rd17, %rd1, %rd16;
	ld.global.u32 	%r18, [%rd17];
	setp.ne.s32 	%p2, %r18, %r1;
	@%p2 bra 	$L__BB4_9;
	cvta.to.global.u64 	%rd18, %rd11;
	mul.wide.s32 	%rd19, %r1, 8;
	add.s64 	%rd20, %rd18, %rd19;
	ld.global.u64 	%rd2, [%rd20];
	setp.eq.s64 	%p3, %rd2, %rd14;
	@%p3 bra 	$L__BB4_9;
	shl.b64 	%rd21, %rd2, 32;
	shr.s64 	%rd22, %rd21, 28;
	cvta.to.global.u64 	%rd23, %rd10;
	add.s64 	%rd3, %rd23, %rd22;
	ld.global.u32 	%r25, [%rd3];
	ld.global.u32 	%r28, [%rd3+4];
	mul.wide.s32 	%rd24, %r25, 4;
	add.s64 	%rd36, %rd1, %rd24;
	ld.global.u32 	%r26, [%rd36];
	setp.eq.s32 	%p4, %r25, %r26;
	@%p4 bra 	$L__BB4_4;
	bra.uni 	$L__BB4_10;
$L__BB4_4:
	mul.wide.s32 	%rd28, %r28, 4;
	add.s64 	%rd37, %rd1, %rd28;
	ld.global.u32 	%r27, [%rd37];
	setp.eq.s32 	%p6, %r28, %r27;
	@%p6 bra 	$L__BB4_6;
$L__BB4_5:
	mul.wide.s32 	%rd29, %r27, 4;
	add.s64 	%rd30, %rd1, %rd29;
	ld.global.u32 	%r28, [%rd30];
	st.global.u32 	[%rd37], %r28;
	mul.wide.s32 	%rd31, %r28, 4;
	add.s64 	%rd37, %rd1, %rd31;
	ld.global.u32 	%r27, [%rd37];
	setp.ne.s32 	%p7, %r28, %r27;
	@%p7 bra 	$L__BB4_5;
$L__BB4_6:
	setp.eq.s32 	%p8, %r25, %r28;
	@%p8 bra 	$L__BB4_9;
	min.s32 	%r19, %r25, %r28;
	max.s32 	%r20, %r25, %r28;
	mul.wide.s32 	%rd32, %r20, 4;
	add.s64 	%rd33, %rd1, %rd32;
	atom.relaxed.global.cas.b32 	%r21, [%rd33], %r20, %r19;
	setp.ne.s32 	%p9, %r21, %r20;
	@%p9 bra 	$L__BB4_9;
	cvta.to.global.u64 	%rd34, %rd13;
	atom.global.add.u32 	%r22, [%rd34], 1;
	ld.global.u32 	%r23, [%rd3+8];
	cvta.to.global.u64 	%rd35, %rd12;
	atom.global.add.u32 	%r24, [%rd35], %r23;
$L__BB4_9:
	ret;
$L__BB4_10:
	mul.wide.s32 	%rd25, %r26, 4;
	add.s64 	%rd26, %rd1, %rd25;
	ld.global.u32 	%r25, [%rd26];
	st.global.u32 	[%rd36], %r25;
	mul.wide.s32 	%rd27, %r25, 4;
	add.s64 	%rd36, %rd1, %rd27;
	ld.global.u32 	%r26, [%rd36];
	setp.eq.s32 	%p5, %r25, %r26;
	@%p5 bra 	$L__BB4_4;
	bra.uni 	$L__BB4_10;

}
	// .globl	_Z18compressComponentsPii
.visible .entry _Z18compressComponentsPii(
	.param .u64 .ptr .align 1 _Z18compressComponentsPii_param_0,
	.param .u32 _Z18compressComponentsPii_param_1
)
{
	.reg .pred 	%p<4>;
	.reg .b32 	%r<11>;
	.reg .b64 	%rd<9>;

	ld.param.u64 	%rd3, [_Z18compressComponentsPii_param_0];
	ld.param.u32 	%r5, [_Z18compressComponentsPii_param_1];
	cvta.to.global.u64 	%rd1, %rd3;
	mov.u32 	%r6, %tid.x;
	mov.u32 	%r7, %ctaid.x;
	mov.u32 	%r8, %ntid.x;
	mad.lo.s32 	%r1, %r7, %r8, %r6;
	setp.ge.s32 	%p1, %r1, %r5;
	@%p1 bra 	$L__BB5_3;
	mul.wide.s32 	%rd4, %r1, 4;
	add.s64 	%rd2, %rd1, %rd4;
	ld.global.u32 	%r9, [%rd2];
	mul.wide.s32 	%rd5, %r9, 4;
	add.s64 	%rd6, %rd1, %rd5;
	ld.global.u32 	%r10, [%rd6];
	setp.eq.s32 	%p2, %r9, %r10;
	@%p2 bra 	$L__BB5_3;
$L__BB5_2:
	st.global.u32 	[%rd2], %r10;
	mul.wide.s32 	%rd7, %r10, 4;
	add.s64 	%rd8, %rd1, %rd7;
	ld.global.u32 	%r4, [%rd8];
	setp.ne.s32 	%p3, %r10, %r4;
	mov.u32 	%r10, %r4;
	@%p3 bra 	$L__BB5_2;
$L__BB5_3:
	ret;

}


// ===== COMPILED SASS (sm_100) =====

	.target	sm_100

	.elftype	@"ET_EXEC"


//--------------------- .note.nv.tkinfo           --------------------------
	.section	.note.nv.tkinfo,"",@"SHT_NOTE"
	.sectionflags	@"SHF_NOTE_NV_TKINFO"
	.tkinfo
        /*0018*/ 	.word	0x00000002
        /*0030*/ 	.string	""
        /*0030*/ 	.string	"ptxas"
        /*0030*/ 	.string	"Cuda compilation tools, release 13.0, V13.0.88"
        /*0030*/ 	.string	"Build cuda_13.0.r13.0/compiler.36424714_0"
        /*0030*/ 	.string	"-arch sm_100 -m 64 "



//--------------------- .note.nv.cuinfo           --------------------------
	.section	.note.nv.cuinfo,"",@"SHT_NOTE"
	.sectionflags	@"SHF_NOTE_NV_CUINFO"
        /*0018*/ 	.short	0x0002
        /*001a*/ 	.short	0x0064
        /*001c*/ 	.short	0x0082
	.zero		2


//--------------------- .nv.info                  --------------------------
	.section	.nv.info,"",@"SHT_CUDA_INFO"
	.align	4


	//----- nvinfo : EIATTR_REGCOUNT
	.align		4
        /*0000*/ 	.byte	0x04, 0x2f
        /*0002*/ 	.short	(.L_1 - .L_0)
	.align		4
.L_0:
        /*0004*/ 	.word	index@(_Z13adjustWeightsP4Edgeii)
        /*0008*/ 	.word	0x0000000d


	//----- nvinfo : EIATTR_FRAME_SIZE
	.align		4
.L_1:
        /*000c*/ 	.byte	0x04, 0x11
        /*000e*/ 	.short	(.L_3 - .L_2)
	.align		4
.L_2:
        /*0010*/ 	.word	index@(_Z13adjustWeightsP4Edgeii)
        /*0014*/ 	.word	0x00000000


	//----- nvinfo : EIATTR_REGCOUNT
	.align		4
.L_3:
        /*0018*/ 	.byte	0x04, 0x2f
        /*001a*/ 	.short	(.L_5 - .L_4)
	.align		4
.L_4:
        /*001c*/ 	.word	index@(_Z14initComponentsPii)
        /*0020*/ 	.word	0x00000008


	//----- nvinfo : EIATTR_FRAME_SIZE
	.align		4
.L_5:
        /*0024*/ 	.byte	0x04, 0x11
        /*0026*/ 	.short	(.L_7 - .L_6)
	.align		4
.L_6:
        /*0028*/ 	.word	index@(_Z14initComponentsPii)
        /*002c*/ 	.word	0x00000000


	//----- nvinfo : EIATTR_REGCOUNT
	.align		4
.L_7:
        /*0030*/ 	.byte	0x04, 0x2f
        /*0032*/ 	.short	(.L_9 - .L_8)
	.align		4
.L_8:
        /*0034*/ 	.word	index@(_Z14initCandidatesPyiy)
        /*0038*/ 	.word	0x0000000a


	//----- nvinfo : EIATTR_FRAME_SIZE
	.align		4
.L_9:
        /*003c*/ 	.byte	0x04, 0x11
        /*003e*/ 	.short	(.L_11 - .L_10)
	.align		4
.L_10:
        /*0040*/ 	.word	index@(_Z14initCandidatesPyiy)
        /*0044*/ 	.word	0x00000000


	//----- nvinfo : EIATTR_REGCOUNT
	.align		4
.L_11:
        /*0048*/ 	.byte	0x04, 0x2f
        /*004a*/ 	.short	(.L_13 - .L_12)
	.align		4
.L_12:
        /*004c*/ 	.word	index@(_Z21findMinEdgeCandidatesP4EdgeiPiPy)
        /*0050*/ 	.word	0x00000014


	//----- nvinfo : EIATTR_FRAME_SIZE
	.align		4
.L_13:
        /*0054*/ 	.byte	0x04, 0x11
        /*0056*/ 	.short	(.L_15 - .L_14)
	.align		4
.L_14:
        /*0058*/ 	.word	index@(_Z21findMinEdgeCandidatesP4EdgeiPiPy)
        /*005c*/ 	.word	0x00000000


	//----- nvinfo : EIATTR_REGCOUNT
	.align		4
.L_15:
        /*0060*/ 	.byte	0x04, 0x2f
        /*0062*/ 	.short	(.L_17 - .L_16)
	.align		4
.L_16:
        /*0064*/ 	.word	index@(_Z15unionComponentsP4EdgePiPyiS1_S1_y)
        /*0068*/ 	.word	0x0000000e


	//----- nvinfo : EIATTR_FRAME_SIZE
	.align		4
.L_17:
        /*006c*/ 	.byte	0x04, 0x11
        /*006e*/ 	.short	(.L_19 - .L_18)
	.align		4
.L_18:
        /*0070*/ 	.word	index@(_Z15unionComponentsP4EdgePiPyiS1_S1_y)
        /*0074*/ 	.word	0x00000000


	//----- nvinfo : EIATTR_REGCOUNT
	.align		4
.L_19:
        /*0078*/ 	.byte	0x04, 0x2f
        /*007a*/ 	.short	(.L_21 - .L_20)
	.align		4
.L_20:
        /*007c*/ 	.word	index@(_Z18compressComponentsPii)
        /*0080*/ 	.word	0x0000000c


	//----- nvinfo : EIATTR_FRAME_SIZE
	.align		4
.L_21:
        /*0084*/ 	.byte	0x04, 0x11
        /*0086*/ 	.short	(.L_23 - .L_22)
	.align		4
.L_22:
        /*0088*/ 	.word	index@(_Z18compressComponentsPii)
        /*008c*/ 	.word	0x00000000


	//----- nvinfo : EIATTR_MIN_STACK_SIZE
	.align		4
.L_23:
        /*0090*/ 	.byte	0x04, 0x12
        /*0092*/ 	.short	(.L_25 - .L_24)
	.align		4
.L_24:
        /*0094*/ 	.word	index@(_Z18compressComponentsPii)
        /*0098*/ 	.word	0x00000000


	//----- nvinfo : EIATTR_MIN_STACK_SIZE
	.align		4
.L_25:
        /*009c*/ 	.byte	0x04, 0x12
        /*009e*/ 	.short	(.L_27 - .L_26)
	.align		4
.L_26:
        /*00a0*/ 	.word	index@(_Z15unionComponentsP4EdgePiPyiS1_S1_y)
        /*00a4*/ 	.word	0x00000000


	//----- nvinfo : EIATTR_MIN_STACK_SIZE
	.align		4
.L_27:
        /*00a8*/ 	.byte	0x04, 0x12
        /*00aa*/ 	.short	(.L_29 - .L_28)
	.align		4
.L_28:
        /*00ac*/ 	.word	index@(_Z21findMinEdgeCandidatesP4EdgeiPiPy)
        /*00b0*/ 	.word	0x00000000


	//----- nvinfo : EIATTR_MIN_STACK_SIZE
	.align		4
.L_29:
        /*00b4*/ 	.byte	0x04, 0x12
        /*00b6*/ 	.short	(.L_31 - .L_30)
	.align		4
.L_30:
        /*00b8*/ 	.word	index@(_Z14initCandidatesPyiy)
        /*00bc*/ 	.word	0x00000000


	//----- nvinfo : EIATTR_MIN_STACK_SIZE
	.align		4
.L_31:
        /*00c0*/ 	.byte	0x04, 0x12
        /*00c2*/ 	.short	(.L_33 - .L_32)
	.align		4
.L_32:
        /*00c4*/ 	.word	index@(_Z14initComponentsPii)
        /*00c8*/ 	.word	0x00000000


	//----- nvinfo : EIATTR_MIN_STACK_SIZE
	.align		4
.L_33:
        /*00cc*/ 	.byte	0x04, 0x12
        /*00ce*/ 	.short	(.L_35 - .L_34)
	.align		4
.L_34:
        /*00d0*/ 	.word	index@(_Z13adjustWeightsP4Edgeii)
        /*00d4*/ 	.word	0x00000000
.L_35:


//--------------------- .nv.compat                --------------------------
	.section	.nv.compat,"",@"SHT_CUDA_COMPAT_INFO"
	.align	4
        /*0000*/ 	.byte	0x02, 0x09, 0x00, 0x00, 0x02, 0x02, 0x01, 0x00, 0x02, 0x05, 0x05, 0x00, 0x03, 0x07, 0x01, 0x01
        /*0010*/ 	.byte	0x02, 0x03, 0x00, 0x00, 0x02, 0x06, 0x01, 0x00, 0x04, 0x0b, 0x08, 0x00, 0x09, 0x00, 0x00, 0x00
        /*0020*/ 	.byte	0x00, 0x00, 0x00, 0x00


//--------------------- .nv.info._Z18compressComponentsPii --------------------------
	.section	.nv.info._Z18compressComponentsPii,"",@"SHT_CUDA_INFO"
	.sectionflags	@""
	.align	4


	//----- nvinfo : EIATTR_CUDA_API_VERSION
	.align		4
        /*0000*/ 	.byte	0x04, 0x37
        /*0002*/ 	.short	(.L_37 - .L_36)
.L_36:
        /*0004*/ 	.word	0x00000082


	//----- nvinfo : EIATTR_KPARAM_INFO
	.align		4
.L_37:
        /*0008*/ 	.byte	0x04, 0x17
        /*000a*/ 	.short	(.L_39 - .L_38)
.L_38:
        /*000c*/ 	.word	0x00000000
        /*0010*/ 	.short	0x0001
        /*0012*/ 	.short	0x0008
        /*0014*/ 	.byte	0x00, 0xf0, 0x11, 0x00


	//----- nvinfo : EIATTR_KPARAM_INFO
	.align		4
.L_39:
        /*0018*/ 	.byte	0x04, 0x17
        /*001a*/ 	.short	(.L_41 - .L_40)
.L_40:
        /*001c*/ 	.word	0x00000000
        /*0020*/ 	.short	0x0000
        /*0022*/ 	.short	0x0000
        /*0024*/ 	.byte	0x00, 0xf5, 0x21, 0x00


	//----- nvinfo : EIATTR_SPARSE_MMA_MASK
	.align		4
.L_41:
        /*0028*/ 	.byte	0x03, 0x50
        /*002a*/ 	.short	0x0000


	//----- nvinfo : EIATTR_MAXREG_COUNT
	.align		4
        /*002c*/ 	.byte	0x03, 0x1b
        /*002e*/ 	.short	0x00ff


	//----- nvinfo : EIATTR_MERCURY_ISA_VERSION
	.align		4
        /*0030*/ 	.byte	0x03, 0x5f
        /*0032*/ 	.short	0x0101


	//----- nvinfo : EIATTR_VRC_CTA_INIT_COUNT
	.align		4
        /*0034*/ 	.byte	0x02, 0x4a
	.zero		1
	.zero		1


	//----- nvinfo : EIATTR_EXIT_INSTR_OFFSETS
	.align		4
        /*0038*/ 	.byte	0x04, 0x1c
        /*003a*/ 	.short	(.L_43 - .L_42)


	//   ....[0]....
.L_42:
        /*003c*/ 	.word	0x00000070


	//   ....[1]....
        /*0040*/ 	.word	0x000000f0


	//   ....[2]....
        /*0044*/ 	.word	0x00000170


	//----- nvinfo : EIATTR_CRS_STACK_SIZE
	.align		4
.L_43:
        /*0048*/ 	.byte	0x04, 0x1e
        /*004a*/ 	.short	(.L_45 - .L_44)
.L_44:
        /*004c*/ 	.word	0x00000000


	//----- nvinfo : EIATTR_CBANK_PARAM_SIZE
	.align		4
.L_45:
        /*0050*/ 	.byte	0x03, 0x19
        /*0052*/ 	.short	0x000c


	//----- nvinfo : EIATTR_PARAM_CBANK
	.align		4
        /*0054*/ 	.byte	0x04, 0x0a
        /*0056*/ 	.short	(.L_47 - .L_46)
	.align		4
.L_46:
        /*0058*/ 	.word	index@(.nv.constant0._Z18compressComponentsPii)
        /*005c*/ 	.short	0x0380
        /*005e*/ 	.short	0x000c


	//----- nvinfo : EIATTR_SW_WAR
	.align		4
.L_47:
        /*0060*/ 	.byte	0x04, 0x36
        /*0062*/ 	.short	(.L_49 - .L_48)
.L_48:
        /*0064*/ 	.word	0x00000008
.L_49:


//--------------------- .nv.info._Z15unionComponentsP4EdgePiPyiS1_S1_y --------------------------
	.section	.nv.info._Z15unionComponentsP4EdgePiPyiS1_S1_y,"",@"SHT_CUDA_INFO"
	.sectionflags	@""
	.align	4


	//----- nvinfo : EIATTR_CUDA_API_VERSION
	.align		4
        /*0000*/ 	.byte	0x04, 0x37
        /*0002*/ 	.short	(.L_51 - .L_50)
.L_50:
        /*0004*/ 	.word	0x00000082


	//----- nvinfo : EIATTR_KPARAM_INFO
	.align		4
.L_51:
        /*0008*/ 	.byte	0x04, 0x17
        /*000a*/ 	.short	(.L_53 - .L_52)
.L_52:
        /*000c*/ 	.word	0x00000000
        /*0010*/ 	.short	0x0006
        /*0012*/ 	.short	0x0030
        /*0014*/ 	.byte	0x00, 0xf0, 0x21, 0x00


	//----- nvinfo : EIATTR_KPARAM_INFO
	.align		4
.L_53:
        /*0018*/ 	.byte	0x04, 0x17
        /*001a*/ 	.short	(.L_55 - .L_54)
.L_54:
        /*001c*/ 	.word	0x00000000
        /*0020*/ 	.short	0x0005
        /*0022*/ 	.short	0x0028
        /*0024*/ 	.byte	0x00, 0xf5, 0x21, 0x00


	//----- nvinfo : EIATTR_KPARAM_INFO
	.align		4
.L_55:
        /*0028*/ 	.byte	0x04, 0x17
        /*002a*/ 	.short	(.L_57 - .L_56)
.L_56:
        /*002c*/ 	.word	0x00000000
        /*0030*/ 	.short	0x0004
        /*0032*/ 	.short	0x0020
        /*0034*/ 	.byte	0x00, 0xf5, 0x21, 0x00


	//----- nvinfo : EIATTR_KPARAM_INFO
	.align		4
.L_57:
        /*0038*/ 	.byte	0x04, 0x17
        /*003a*/ 	.short	(.L_59 - .L_58)
.L_58:
        /*003c*/ 	.word	0x00000000
        /*0040*/ 	.short	0x0003
        /*0042*/ 	.short	0x0018
        /*0044*/ 	.byte	0x00, 0xf0, 0x11, 0x00


	//----- nvinfo : EIATTR_KPARAM_INFO
	.align		4
.L_59:
        /*0048*/ 	.byte	0x04, 0x17
        /*004a*/ 	.short	(.L_61 - .L_60)
.L_60:
        /*004c*/ 	.word	0x00000000
        /*0050*/ 	.short	0x0002
        /*0052*/ 	.short	0x0010
        /*0054*/ 	.byte	0x00, 0xf5, 0x21, 0x00


	//----- nvinfo : EIATTR_KPARAM_INFO
	.align		4
.L_61:
        /*0058*/ 	.byte	0x04, 0x17
        /*005a*/ 	.short	(.L_63 - .L_62)
.L_62:
        /*005c*/ 	.word	0x00000000
        /*0060*/ 	.short	0x0001
        /*0062*/ 	.short	0x0008
        /*0064*/ 	.byte	0x00, 0xf5, 0x21, 0x00


	//----- nvinfo : EIATTR_KPARAM_INFO
	.align		4
.L_63:
        /*0068*/ 	.byte	0x04, 0x17
        /*006a*/ 	.short	(.L_65 - .L_64)
.L_64:
        /*006c*/ 	.word	0x00000000
        /*0070*/ 	.short	0x0000
        /*0072*/ 	.short	0x0000
        /*0074*/ 	.byte	0x00, 0xf5, 0x21, 0x00


	//----- nvinfo : EIATTR_SPARSE_MMA_MASK
	.align		4
.L_65:
        /*0078*/ 	.byte	0x03, 0x50
        /*007a*/ 	.short	0x0000


	//----- nvinfo : EIATTR_MAXREG_COUNT
	.align		4
        /*007c*/ 	.byte	0x03, 0x1b
        /*007e*/ 	.short	0x00ff


	//----- nvinfo : EIATTR_MERCURY_ISA_VERSION
	.align		4
        /*0080*/ 	.byte	0x03, 0x5f
        /*0082*/ 	.short	0x0101


	//----- nvinfo : EIATTR_INT_WARP_WIDE_INSTR_OFFSETS
	.align		4
        /*0084*/ 	.byte	0x04, 0x31
        /*0086*/ 	.short	(.L_67 - .L_66)


	//   ....[0]....
.L_66:
        /*0088*/ 	.word	0x00000430


	//   ....[1]....
        /*008c*/ 	.word	0x000004a0


	//----- nvinfo : EIATTR_VRC_CTA_INIT_COUNT
	.align		4
.L_67:
        /*0090*/ 	.byte	0x02, 0x4a
	.zero		1
	.zero		1


	//----- nvinfo : EIATTR_EXIT_INSTR_OFFSETS
	.align		4
        /*0094*/ 	.byte	0x04, 0x1c
        /*0096*/ 	.short	(.L_69 - .L_68)


	//   ....[0]....
.L_68:
        /*0098*/ 	.word	0x00000070


	//   ....[1]....
        /*009c*/ 	.word	0x000000d0


	//   ....[2]....
        /*00a0*/ 	.word	0x00000140


	//   ....[3]....
        /*00a4*/ 	.word	0x000003a0


	//   ....[4]....
        /*00a8*/ 	.word	0x00000400


	//   ....[5]....
        /*00ac*/ 	.word	0x000004d0


	//----- nvinfo : EIATTR_CRS_STACK_SIZE
	.align		4
.L_69:
        /*00b0*/ 	.byte	0x04, 0x1e
        /*00b2*/ 	.short	(.L_71 - .L_70)
.L_70:
        /*00b4*/ 	.word	0x00000000


	//----- nvinfo : EIATTR_CBANK_PARAM_SIZE
	.align		4
.L_71:
        /*00b8*/ 	.byte	0x03, 0x19
        /*00ba*/ 	.short	0x0038


	//----- nvinfo : EIATTR_PARAM_CBANK
	.align		4
        /*00bc*/ 	.byte	0x04, 0x0a
        /*00be*/ 	.short	(.L_73 - .L_72)
	.align		4
.L_72:
        /*00c0*/ 	.word	index@(.nv.constant0._Z15unionComponentsP4EdgePiPyiS1_S1_y)
        /*00c4*/ 	.short	0x0380
        /*00c6*/ 	.short	0x0038


	//----- nvinfo : EIATTR_SW_WAR
	.align		4
.L_73:
        /*00c8*/ 	.byte	0x04, 0x36
        /*00ca*/ 	.short	(.L_75 - .L_74)
.L_74:
        /*00cc*/ 	.word	0x00000008
.L_75:


//--------------------- .nv.info._Z21findMinEdgeCandidatesP4EdgeiPiPy --------------------------
	.section	.nv.info._Z21findMinEdgeCandidatesP4EdgeiPiPy,"",@"SHT_CUDA_INFO"
	.sectionflags	@""
	.align	4


	//----- nvinfo : EIATTR_CUDA_API_VERSION
	.align		4
        /*0000*/ 	.byte	0x04, 0x37
        /*0002*/ 	.short	(.L_77 - .L_76)
.L_76:
        /*0004*/ 	.word	0x00000082


	//----- nvinfo : EIATTR_KPARAM_INFO
	.align		4
.L_77:
        /*0008*/ 	.byte	0x04, 0x17
        /*000a*/ 	.short	(.L_79 - .L_78)
.L_78:
        /*000c*/ 	.word	0x00000000
        /*0010*/ 	.short	0x0003
        /*0012*/ 	.short	0x0018
        /*0014*/ 	.byte	0x00, 0xf5, 0x21, 0x00


	//----- nvinfo : EIATTR_KPARAM_INFO
	.align		4
.L_79:
        /*0018*/ 	.byte	0x04, 0x17
        /*001a*/ 	.short	(.L_81 - .L_80)
.L_80:
        /*001c*/ 	.word	0x00000000
        /*0020*/ 	.short	0x0002
        /*0022*/ 	.short	0x0010
        /*0024*/ 	.byte	0x00, 0xf5, 0x21, 0x00


	//----- nvinfo : EIATTR_KPARAM_INFO
	.align		4
.L_81:
        /*0028*/ 	.byte	0x04, 0x17
        /*002a*/ 	.short	(.L_83 - .L_82)
.L_82:
        /*002c*/ 	.word	0x00000000
        /*0030*/ 	.short	0x0001
        /*0032*/ 	.short	0x0008
        /*0034*/ 	.byte	0x00, 0xf0, 0x11, 0x00


	//----- nvinfo : EIATTR_KPARAM_INFO
	.align		4
.L_83:
        /*0038*/ 	.byte	0x04, 0x17
        /*003a*/ 	.short	(.L_85 - .L_84)
.L_84:
        /*003c*/ 	.word	0x00000000
        /*0040*/ 	.short	0x0000
        /*0042*/ 	.short	0x0000
        /*0044*/ 	.byte	0x00, 0xf5, 0x21, 0x00


	//----- nvinfo : EIATTR_SPARSE_MMA_MASK
	.align		4
.L_85:
        /*0048*/ 	.byte	0x03, 0x50
        /*004a*/ 	.short	0x0000


	//----- nvinfo : EIATTR_MAXREG_COUNT
	.align		4
        /*004c*/ 	.byte	0x03, 0x1b
        /*004e*/ 	.short	0x00ff


	//----- nvinfo : EIATTR_MERCURY_ISA_VERSION
	.align		4
        /*0050*/ 	.byte	0x03, 0x5f
        /*0052*/ 	.short	0x0101


	//----- nvinfo : EIATTR_VRC_CTA_INIT_COUNT
	.align		4
        /*0054*/ 	.byte	0x02, 0x4a
	.zero		1
	.zero		1


	//----- nvinfo : EIATTR_EXIT_INSTR_OFFSETS
	.align		4
        /*0058*/ 	.byte	0x04, 0x1c
        /*005a*/ 	.short	(.L_87 - .L_86)


	//   ....[0]....
.L_86:
        /*005c*/ 	.word	0x00000070


	//   ....[1]....
        /*0060*/ 	.word	0x00000370


	//   ....[2]....
        /*0064*/ 	.word	0x00000400


	//----- nvinfo : EIATTR_CRS_STACK_SIZE
	.align		4
.L_87:
        /*0068*/ 	.byte	0x04, 0x1e
        /*006a*/ 	.short	(.L_89 - .L_88)
.L_88:
        /*006c*/ 	.word	0x00000000


	//----- nvinfo : EIATTR_CBANK_PARAM_SIZE
	.align		4
.L_89:
        /*0070*/ 	.byte	0x03, 0x19
        /*0072*/ 	.short	0x0020


	//----- nvinfo : EIATTR_PARAM_CBANK
	.align		4
        /*0074*/ 	.byte	0x04, 0x0a
        /*0076*/ 	.short	(.L_91 - .L_90)
	.align		4
.L_90:
        /*0078*/ 	.word	index@(.nv.constant0._Z21findMinEdgeCandidatesP4EdgeiPiPy)
        /*007c*/ 	.short	0x0380
        /*007e*/ 	.short	0x0020


	//----- nvinfo : EIATTR_SW_WAR
	.align		4
.L_91:
        /*0080*/ 	.byte	0x04, 0x36
        /*0082*/ 	.short	(.L_93 - .L_92)
.L_92:
        /*0084*/ 	.word	0x00000008
.L_93:


//--------------------- .nv.info._Z14initCandidatesPyiy --------------------------
	.section	.nv.info._Z14initCandidatesPyiy,"",@"SHT_CUDA_INFO"
	.sectionflags	@""
	.align	4


	//----- nvinfo : EIATTR_CUDA_API_VERSION
	.align		4
        /*0000*/ 	.byte	0x04, 0x37
        /*0002*/ 	.short	(.L_95 - .L_94)
.L_94:
        /*0004*/ 	.word	0x00000082


	//----- nvinfo : EIATTR_KPARAM_INFO
	.align		4
.L_95:
        /*0008*/ 	.byte	0x04, 0x17
        /*000a*/ 	.short	(.L_97 - .L_96)
.L_96:
        /*000c*/ 	.word	0x00000000
        /*0010*/ 	.short	0x0002
        /*0012*/ 	.short	0x0010
        /*0014*/ 	.byte	0x00, 0xf0, 0x21, 0x00


	//----- nvinfo : EIATTR_KPARAM_INFO
	.align		4
.L_97:
        /*0018*/ 	.byte	0x04, 0x17
        /*001a*/ 	.short	(.L_99 - .L_98)
.L_98:
        /*001c*/ 	.word	0x00000000
        /*0020*/ 	.short	0x0001
        /*0022*/ 	.short	0x0008
        /*0024*/ 	.byte	0x00, 0xf0, 0x11, 0x00


	//----- nvinfo : EIATTR_KPARAM_INFO
	.align		4
.L_99:
        /*0028*/ 	.byte	0x04, 0x17
        /*002a*/ 	.short	(.L_101 - .L_100)
.L_100:
        /*002c*/ 	.word	0x00000000
        /*0030*/ 	.short	0x0000
        /*0032*/ 	.short	0x0000
        /*0034*/ 	.byte	0x00, 0xf5, 0x21, 0x00


	//----- nvinfo : EIATTR_SPARSE_MMA_MASK
	.align		4
.L_101:
        /*0038*/ 	.byte	0x03, 0x50
        /*003a*/ 	.short	0x0000


	//----- nvinfo : EIATTR_MAXREG_COUNT
	.align		4
        /*003c*/ 	.byte	0x03, 0x1b
        /*003e*/ 	.short	0x00ff


	//----- nvinfo : EIATTR_MERCURY_ISA_VERSION
	.align		4
        /*0040*/ 	.byte	0x03, 0x5f
        /*0042*/ 	.short	0x0101


	//----- nvinfo : EIATTR_VRC_CTA_INIT_COUNT
	.align		4
        /*0044*/ 	.byte	0x02, 0x4a
	.zero		1
	.zero		1


	//----- nvinfo : EIATTR_EXIT_INSTR_OFFSETS
	.align		4
        /*0048*/ 	.byte	0x04, 0x1c
        /*004a*/ 	.short	(.L_103 - .L_102)


	//   ....[0]....
.L_102:
        /*004c*/ 	.word	0x00000070


	//   ....[1]....
        /*0050*/ 	.word	0x000000d0


	//----- nvinfo : EIATTR_CBANK_PARAM_SIZE
	.align		4
.L_103:
        /*0054*/ 	.byte	0x03, 0x19
        /*0056*/ 	.short	0x0018


	//----- nvinfo : EIATTR_PARAM_CBANK
	.align		4
        /*0058*/ 	.byte	0x04, 0x0a
        /*005a*/ 	.short	(.L_105 - .L_104)
	.align		4
.L_104:
        /*005c*/ 	.word	index@(.nv.constant0._Z14initCandidatesPyiy)
        /*0060*/ 	.short	0x0380
        /*0062*/ 	.short	0x0018


	//----- nvinfo : EIATTR_SW_WAR
	.align		4
.L_105:
        /*0064*/ 	.byte	0x04, 0x36
        /*0066*/ 	.short	(.L_107 - .L_106)
.L_106:
        /*0068*/ 	.word	0x00000008
.L_107:


//--------------------- .nv.info._Z14initComponentsPii --------------------------
	.section	.nv.info._Z14initComponentsPii,"",@"SHT_CUDA_INFO"
	.sectionflags	@""
	.align	4


	//----- nvinfo : EIATTR_CUDA_API_VERSION
	.align		4
        /*0000*/ 	.byte	0x04, 0x37
        /*0002*/ 	.short	(.L_109 - .L_108)
.L_108:
        /*0004*/ 	.word	0x00000082


	//----- nvinfo : EIATTR_KPARAM_INFO
	.align		4
.L_109:
        /*0008*/ 	.byte	0x04, 0x17
        /*000a*/ 	.short	(.L_111 - .L_110)
.L_110:
        /*000c*/ 	.word	0x00000000
        /*0010*/ 	.short	0x0001
        /*0012*/ 	.short	0x0008
        /*0014*/ 	.byte	0x00, 0xf0, 0x11, 0x00


	//----- nvinfo : EIATTR_KPARAM_INFO
	.align		4
.L_111:
        /*0018*/ 	.byte	0x04, 0x17
        /*001a*/ 	.short	(.L_113 - .L_112)
.L_112:
        /*001c*/ 	.word	0x00000000
        /*0020*/ 	.short	0x0000
        /*0022*/ 	.short	0x0000
        /*0024*/ 	.byte	0x00, 0xf5, 0x21, 0x00


	//----- nvinfo : EIATTR_SPARSE_MMA_MASK
	.align		4
.L_113:
        /*0028*/ 	.byte	0x03, 0x50
        /*002a*/ 	.short	0x0000


	//----- nvinfo : EIATTR_MAXREG_COUNT
	.align		4
        /*002c*/ 	.byte	0x03, 0x1b
        /*002e*/ 	.short	0x00ff


	//----- nvinfo : EIATTR_MERCURY_ISA_VERSION
	.align		4
        /*0030*/ 	.byte	0x03, 0x5f
        /*0032*/ 	.short	0x0101


	//----- nvinfo : EIATTR_VRC_CTA_INIT_COUNT
	.align		4
        /*0034*/ 	.byte	0x02, 0x4a
	.zero		1
	.zero		1


	//----- nvinfo : EIATTR_EXIT_INSTR_OFFSETS
	.align		4
        /*0038*/ 	.byte	0x04, 0x1c
        /*003a*/ 	.short	(.L_115 - .L_114)


	//   ....[0]....
.L_114:
        /*003c*/ 	.word	0x00000070


	//   ....[1]....
        /*0040*/ 	.word	0x000000c0


	//----- nvinfo : EIATTR_CBANK_PARAM_SIZE
	.align		4
.L_115:
        /*0044*/ 	.byte	0x03, 0x19
        /*0046*/ 	.short	0x000c


	//----- nvinfo : EIATTR_PARAM_CBANK
	.align		4
        /*0048*/ 	.byte	0x04, 0x0a
        /*004a*/ 	.short	(.L_117 - .L_116)
	.align		4
.L_116:
        /*004c*/ 	.word	index@(.nv.constant0._Z14initComponentsPii)
        /*0050*/ 	.short	0x0380
        /*0052*/ 	.short	0x000c


	//----- nvinfo : EIATTR_SW_WAR
	.align		4
.L_117:
        /*0054*/ 	.byte	0x04, 0x36
        /*0056*/ 	.short	(.L_119 - .L_118)
.L_118:
        /*0058*/ 	.word	0x00000008
.L_119:


//--------------------- .nv.info._Z13adjustWeightsP4Edgeii --------------------------
	.section	.nv.info._Z13adjustWeightsP4Edgeii,"",@"SHT_CUDA_INFO"
	.sectionflags	@""
	.align	4


	//----- nvinfo : EIATTR_CUDA_API_VERSION
	.align		4
        /*0000*/ 	.byte	0x04, 0x37
        /*0002*/ 	.short	(.L_121 - .L_120)
.L_120:
        /*0004*/ 	.word	0x00000082


	//----- nvinfo : EIATTR_KPARAM_INFO
	.align		4
.L_121:
        /*0008*/ 	.byte	0x04, 0x17
        /*000a*/ 	.short	(.L_123 - .L_122)
.L_122:
        /*000c*/ 	.word	0x00000000
        /*0010*/ 	.short	0x0002
        /*0012*/ 	.short	0x000c
        /*0014*/ 	.byte	0x00, 0xf0, 0x11, 0x00


	//----- nvinfo : EIATTR_KPARAM_INFO
	.align		4
.L_123:
        /*0018*/ 	.byte	0x04, 0x17
        /*001a*/ 	.short	(.L_125 - .L_124)
.L_124:
        /*001c*/ 	.word	0x00000000
        /*0020*/ 	.short	0x0001
        /*0022*/ 	.short	0x0008
        /*0024*/ 	.byte	0x00, 0xf0, 0x11, 0x00


	//----- nvinfo : EIATTR_KPARAM_INFO
	.align		4
.L_125:
        /*0028*/ 	.byte	0x04, 0x17
        /*002a*/ 	.short	(.L_127 - .L_126)
.L_126:
        /*002c*/ 	.word	0x00000000
        /*0030*/ 	.short	0x0000
        /*0032*/ 	.short	0x0000
        /*0034*/ 	.byte	0x00, 0xf5, 0x21, 0x00


	//----- nvinfo : EIATTR_SPARSE_MMA_MASK
	.align		4
.L_127:
        /*0038*/ 	.byte	0x03, 0x50
        /*003a*/ 	.short	0x0000


	//----- nvinfo : EIATTR_MAXREG_COUNT
	.align		4
        /*003c*/ 	.byte	0x03, 0x1b
        /*003e*/ 	.short	0x00ff


	//----- nvinfo : EIATTR_MERCURY_ISA_VERSION
	.align		4
        /*0040*/ 	.byte	0x03, 0x5f
        /*0042*/ 	.short	0x0101


	//----- nvinfo : EIATTR_VRC_CTA_INIT_COUNT
	.align		4
        /*0044*/ 	.byte	0x02, 0x4a
	.zero		1
	.zero		1


	//----- nvinfo : EIATTR_EXIT_INSTR_OFFSETS
	.align		4
        /*0048*/ 	.byte	0x04, 0x1c
        /*004a*/ 	.short	(.L_129 - .L_128)


	//   ....[0]....
.L_128:
        /*004c*/ 	.word	0x00000070


	//   ....[1]....
        /*0050*/ 	.word	0x00000250


	//----- nvinfo : EIATTR_CBANK_PARAM_SIZE
	.align		4
.L_129:
        /*0054*/ 	.byte	0x03, 0x19
        /*0056*/ 	.short	0x0010


	//----- nvinfo : EIATTR_PARAM_CBANK
	.align		4
        /*0058*/ 	.byte	0x04, 0x0a
        /*005a*/ 	.short	(.L_131 - .L_130)
	.align		4
.L_130:
        /*005c*/ 	.word	index@(.nv.constant0._Z13adjustWeightsP4Edgeii)
        /*0060*/ 	.short	0x0380
        /*0062*/ 	.short	0x0010


	//----- nvinfo : EIATTR_SW_WAR
	.align		4
.L_131:
        /*0064*/ 	.byte	0x04, 0x36
        /*0066*/ 	.short	(.L_133 - .L_132)
.L_132:
        /*0068*/ 	.word	0x00000008
.L_133:


//--------------------- .nv.callgraph             --------------------------
	.section	.nv.callgraph,"",@"SHT_CUDA_CALLGRAPH"
	.align	4
	.sectionentsize	8
	.align		4
        /*0000*/ 	.word	0x00000000
	.align		4
        /*0004*/ 	.word	0xffffffff
	.align		4
        /*0008*/ 	.word	0x00000000
	.align		4
        /*000c*/ 	.word	0xfffffffe
	.align		4
        /*0010*/ 	.word	0x00000000
	.align		4
        /*0014*/ 	.word	0xfffffffd
	.align		4
        /*0018*/ 	.word	0x00000000
	.align		4
        /*001c*/ 	.word	0xfffffffc


//--------------------- .text._Z18compressComponentsPii --------------------------
	.section	.text._Z18compressComponentsPii,"ax",@progbits
	.align	128
        .global         _Z18compressComponentsPii
        .type           _Z18compressComponentsPii,@function
        .size           _Z18compressComponentsPii,(.L_x_21 - _Z18compressComponentsPii)
        .other          _Z18compressComponentsPii,@"STO_CUDA_ENTRY STV_DEFAULT"
_Z18compressComponentsPii:
.text._Z18compressComponentsPii:
[----:B------:R-:W-:Y:S01]  /*0000*/  LDC R1, c[0x0][0x37c] ;  /* 0x0000df00ff017b82 */ /* 0x000fe20000000800 */
[----:B------:R-:W0:Y:S07]  /*0010*/  S2R R3, SR_TID.X ;  /* 0x0000000000037919 */ /* 0x000e2e0000002100 */
[----:B------:R-:W0:Y:S01]  /*0020*/  S2UR UR4, SR_CTAID.X ;  /* 0x00000000000479c3 */ /* 0x000e220000002500 */
[----:B------:R-:W1:Y:S07]  /*0030*/  LDCU UR5, c[0x0][0x388] ;  /* 0x00007100ff0577ac */ /* 0x000e6e0008000800 */
[----:B------:R-:W0:Y:S02]  /*0040*/  LDC R0, c[0x0][0x360] ;  /* 0x0000d800ff007b82 */ /* 0x000e240000000800 */
[----:B0-----:R-:W-:-:S05]  /*0050*/  IMAD R3, R0, UR4, R3 ;  /* 0x0000000400037c24 */ /* 0x001fca000f8e0203 */
[----:B-1----:R-:W-:-:S13]  /*0060*/  ISETP.GE.AND P0, PT, R3, UR5, PT ;  /* 0x0000000503007c0c */ /* 0x002fda000bf06270 */
[----:B------:R-:W-:Y:S05]  /*0070*/  @P0 EXIT ;  /* 0x000000000000094d */ /* 0x000fea0003800000 */
[----:B------:R-:W0:Y:S01]  /*0080*/  LDC.64 R6, c[0x0][0x380] ;  /* 0x0000e000ff067b82 */ /* 0x000e220000000a00 */
[----:B------:R-:W1:Y:S01]  /*0090*/  LDCU.64 UR4, c[0x0][0x358] ;  /* 0x00006b00ff0477ac */ /* 0x000e620008000a00 */
[----:B0-----:R-:W-:-:S05]  /*00a0*/  IMAD.WIDE R2, R3, 0x4, R6 ;  /* 0x0000000403027825 */ /* 0x001fca00078e0206 */
[----:B-1----:R-:W2:Y:S02]  /*00b0*/  LDG.E R9, desc[UR4][R2.64] ;  /* 0x0000000402097981 */ /* 0x002ea4000c1e1900 */
[----:B--2---:R-:W-:-:S06]  /*00c0*/  IMAD.WIDE R4, R9, 0x4, R6 ;  /* 0x0000000409047825 */ /* 0x004fcc00078e0206 */
[----:B------:R-:W2:Y:S02]  /*00d0*/  LDG.E R4, desc[UR4][R4.64] ;  /* 0x0000000404047981 */ /* 0x000ea4000c1e1900 */
[----:B--2---:R-:W-:-:S13]  /*00e0*/  ISETP.NE.AND P0, PT, R9, R4, PT ;  /* 0x000000040900720c */ /* 0x004fda0003f05270 */
[----:B------:R-:W-:Y:S05]  /*00f0*/  @!P0 EXIT ;  /* 0x000000000000894d */ /* 0x000fea0003800000 */
[----:B------:R-:W-:-:S07]  /*0100*/  MOV R9, R4 ;  /* 0x0000000400097202 */ /* 0x000fce0000000f00 */
.L_x_0:
[C---:B------:R-:W-:Y:S01]  /*0110*/  IMAD.WIDE R4, R9.reuse, 0x4, R6 ;  /* 0x0000000409047825 */ /* 0x040fe200078e0206 */
[----:B------:R0:W-:Y:S05]  /*0120*/  STG.E desc[UR4][R2.64], R9 ;  /* 0x0000000902007986 */ /* 0x0001ea000c101904 */
[----:B------:R-:W2:Y:S02]  /*0130*/  LDG.E R4, desc[UR4][R4.64] ;  /* 0x0000000404047981 */ /* 0x000ea4000c1e1900 */
[-C--:B--2---:R-:W-:Y:S02]  /*0140*/  ISETP.NE.AND P0, PT, R9, R4.reuse, PT ;  /* 0x000000040900720c */ /* 0x084fe40003f05270 */
[----:B0-----:R-:W-:-:S11]  /*0150*/  MOV R9, R4 ;  /* 0x0000000400097202 */ /* 0x001fd60000000f00 */
[----:B------:R-:W-:Y:S05]  /*0160*/  @P0 BRA `(.L_x_0) ;  /* 0xfffffffc00e80947 */ /* 0x000fea000383ffff */
[----:B------:R-:W-:Y:S05]  /*0170*/  EXIT ;  /* 0x000000000000794d */ /* 0x000fea0003800000 */
.L_x_1:
[----:B------:R-:W-:-:S00]  /*0180*/  BRA `(.L_x_1) ;  /* 0xfffffffc00fc7947 */ /* 0x000fc0000383ffff */
[----:B------:R-:W-:-:S00]  /*0190*/  NOP ;  /* 0x0000000000007918 */ /* 0x000fc00000000000 */
        /* <DEDUP_REMOVED lines=14> */
.L_x_21:


//--------------------- .text._Z15unionComponentsP4EdgePiPyiS1_S1_y --------------------------
	.section	.text._Z15unionComponentsP4EdgePiPyiS1_S1_y,"ax",@progbits
	.align	128
        .global         _Z15unionComponentsP4EdgePiPyiS1_S1_y
        .type           _Z15unionComponentsP4EdgePiPyiS1_S1_y,@function
        .size           _Z15unionComponentsP4EdgePiPyiS1_S1_y,(.L_x_22 - _Z15unionComponentsP4EdgePiPyiS1_S1_y)
        .other          _Z15unionComponentsP4EdgePiPyiS1_S1_y,@"STO_CUDA_ENTRY STV_DEFAULT"
_Z15unionComponentsP4EdgePiPyiS1_S1_y:
.text._Z15unionComponentsP4EdgePiPyiS1_S1_y:
        /* <DEDUP_REMOVED lines=10> */
[----:B0-----:R-:W-:-:S06]  /*00a0*/  IMAD.WIDE R4, R7, 0x4, R2 ;  /* 0x0000000407047825 */ /* 0x001fcc00078e0202 */
[----:B-1----:R-:W2:Y:S02]  /*00b0*/  LDG.E R4, desc[UR4][R4.64] ;  /* 0x0000000404047981 */ /* 0x002ea4000c1e1900 */
[----:B--2---:R-:W-:-:S13]  /*00c0*/  ISETP.NE.AND P0, PT, R4, R7, PT ;  /* 0x000000070400720c */ /* 0x004fda0003f05270 */
[----:B------:R-:W-:Y:S05]  /*00d0*/  @P0 EXIT ;  /* 0x000000000000094d */ /* 0x000fea0003800000 */
[----:B------:R-:W0:Y:S01]  /*00e0*/  LDC.64 R4, c[0x0][0x390] ;  /* 0x0000e400ff047b82 */ /* 0x000e220000000a00 */
[----:B------:R-:W1:Y:S01]  /*00f0*/  LDCU.64 UR6, c[0x0][0x3b0] ;  /* 0x00007600ff0677ac */ /* 0x000e620008000a00 */
[----:B0-----:R-:W-:-:S05]  /*0100*/  IMAD.WIDE R4, R7, 0x8, R4 ;  /* 0x0000000807047825 */ /* 0x001fca00078e0204 */
[----:B------:R-:W1:Y:S02]  /*0110*/  LDG.E.64 R6, desc[UR4][R4.64] ;  /* 0x0000000404067981 */ /* 0x000e64000c1e1b00 */
[----:B-1----:R-:W-:-:S04]  /*0120*/  ISETP.NE.U32.AND P0, PT, R6, UR6, PT ;  /* 0x0000000606007c0c */ /* 0x002fc8000bf05070 */
[----:B------:R-:W-:-:S13]  /*0130*/  ISETP.NE.AND.EX P0, PT, R7, UR7, PT, P0 ;  /* 0x0000000707007c0c */ /* 0x000fda000bf05300 */
[----:B------:R-:W-:Y:S05]  /*0140*/  @!P0 EXIT ;  /* 0x000000000000894d */ /* 0x000fea0003800000 */
[----:B------:R-:W0:Y:S01]  /*0150*/  LDCU.64 UR6, c[0x0][0x380] ;  /* 0x00007000ff0677ac */ /* 0x000e220008000a00 */
[----:B------:R-:W-:-:S04]  /*0160*/  SHF.R.S64 R4, RZ, 0x1c, R6 ;  /* 0x0000001cff047819 */ /* 0x000fc80000001006 */
[----:B0-----:R-:W-:-:S04]  /*0170*/  IADD3 R4, P0, PT, R4, UR6, RZ ;  /* 0x0000000604047c10 */ /* 0x001fc8000ff1e0ff */
[----:B------:R-:W-:-:S05]  /*0180*/  LEA.HI.X.SX32 R5, R6, UR7, 0x4, P0 ;  /* 0x0000000706057c11 */ /* 0x000fca00080f26ff */
[----:B------:R-:W2:Y:S04]  /*0190*/  LDG.E R11, desc[UR4][R4.64] ;  /* 0x00000004040b7981 */ /* 0x000ea8000c1e1900 */
[----:B------:R0:W5:Y:S01]  /*01a0*/  LDG.E R10, desc[UR4][R4.64+0x4] ;  /* 0x00000404040a7981 */ /* 0x000162000c1e1900 */
[----:B--2---:R-:W-:-:S05]  /*01b0*/  IMAD.WIDE R6, R11, 0x4, R2 ;  /* 0x000000040b067825 */ /* 0x004fca00078e0202 */
[----:B------:R-:W2:Y:S01]  /*01c0*/  LDG.E R0, desc[UR4][R6.64] ;  /* 0x0000000406007981 */ /* 0x000ea2000c1e1900 */
[----:B------:R-:W-:Y:S01]  /*01d0*/  BSSY.RECONVERGENT B0, `(.L_x_2) ;  /* 0x000000c000007945 */ /* 0x000fe20003800200 */
[----:B--2---:R-:W-:-:S13]  /*01e0*/  ISETP.NE.AND P0, PT, R11, R0, PT ;  /* 0x000000000b00720c */ /* 0x004fda0003f05270 */
[----:B0-----:R-:W-:Y:S05]  /*01f0*/  @!P0 BRA `(.L_x_3) ;  /* 0x0000000000248947 */ /* 0x001fea0003800000 */
[----:B------:R-:W-:Y:S01]  /*0200*/  BSSY.RECONVERGENT B1, `(.L_x_3) ;  /* 0x0000008000017945 */ /* 0x000fe20003800200 */
.L_x_4:
[----:B------:R-:W-:-:S05]  /*0210*/  IMAD.WIDE R8, R0, 0x4, R2 ;  /* 0x0000000400087825 */ /* 0x000fca00078e0202 */
[----:B------:R-:W2:Y:S04]  /*0220*/  LDG.E R11, desc[UR4][R8.64] ;  /* 0x00000004080b7981 */ /* 0x000ea8000c1e1900 */
[----:B--2---:R0:W-:Y:S02]  /*0230*/  STG.E desc[UR4][R6.64], R11 ;  /* 0x0000000b06007986 */ /* 0x0041e4000c101904 */
[----:B0-----:R-:W-:-:S05]  /*0240*/  IMAD.WIDE R6, R11, 0x4, R2 ;  /* 0x000000040b067825 */ /* 0x001fca00078e0202 */
[----:B------:R-:W2:Y:S02]  /*0250*/  LDG.E R0, desc[UR4][R6.64] ;  /* 0x0000000406007981 */ /* 0x000ea4000c1e1900 */
[----:B--2---:R-:W-:-:S13]  /*0260*/  ISETP.NE.AND P0, PT, R11, R0, PT ;  /* 0x000000000b00720c */ /* 0x004fda0003f05270 */
[----:B------:R-:W-:Y:S05]  /*0270*/  @P0 BRA `(.L_x_4) ;  /* 0xfffffffc00e40947 */ /* 0x000fea000383ffff */
[----:B------:R-:W-:Y:S05]  /*0280*/  BSYNC.RECONVERGENT B1 ;  /* 0x0000000000017941 */ /* 0x000fea0003800200 */
.L_x_3:
[----:B------:R-:W-:Y:S05]  /*0290*/  BSYNC.RECONVERGENT B0 ;  /* 0x0000000000007941 */ /* 0x000fea0003800200 */
.L_x_2:
[----:B-----5:R-:W-:-:S05]  /*02a0*/  IMAD.WIDE R6, R10, 0x4, R2 ;  /* 0x000000040a067825 */ /* 0x020fca00078e0202 */
[----:B------:R-:W2:Y:S01]  /*02b0*/  LDG.E R9, desc[UR4][R6.64] ;  /* 0x0000000406097981 */ /* 0x000ea2000c1e1900 */
[----:B------:R-:W-:Y:S01]  /*02c0*/  BSSY.RECONVERGENT B0, `(.L_x_5) ;  /* 0x000000c000007945 */ /* 0x000fe20003800200 */
[----:B--2---:R-:W-:-:S13]  /*02d0*/  ISETP.NE.AND P0, PT, R10, R9, PT ;  /* 0x000000090a00720c */ /* 0x004fda0003f05270 */
[----:B------:R-:W-:Y:S05]  /*02e0*/  @!P0 BRA `(.L_x_6) ;  /* 0x0000000000248947 */ /* 0x000fea0003800000 */
[----:B------:R-:W-:Y:S01]  /*02f0*/  BSSY.RECONVERGENT B1, `(.L_x_6) ;  /* 0x0000008000017945 */ /* 0x000fe20003800200 */
.L_x_7:
        /* <DEDUP_REMOVED lines=8> */
.L_x_6:
[----:B------:R-:W-:Y:S05]  /*0380*/  BSYNC.RECONVERGENT B0 ;  /* 0x0000000000007941 */ /* 0x000fea0003800200 */
.L_x_5:
[----:B------:R-:W-:-:S13]  /*0390*/  ISETP.NE.AND P0, PT, R11, R10, PT ;  /* 0x0000000a0b00720c */ /* 0x000fda0003f05270 */
[----:B------:R-:W-:Y:S05]  /*03a0*/  @!P0 EXIT ;  /* 0x000000000000894d */ /* 0x000fea0003800000 */
[CC--:B------:R-:W-:Y:S02]  /*03b0*/  VIMNMX R6, PT, PT, R10.reuse, R11.reuse, !PT ;  /* 0x0000000b0a067248 */ /* 0x0c0fe40007fe0100 */
[----:B------:R-:W-:-:S03]  /*03c0*/  VIMNMX R7, PT, PT, R10, R11, PT ;  /* 0x0000000b0a077248 */ /* 0x000fc60003fe0100 */
[----:B------:R-:W-:-:S06]  /*03d0*/  IMAD.WIDE R2, R6, 0x4, R2 ;  /* 0x0000000406027825 */ /* 0x000fcc00078e0202 */
[----:B------:R-:W2:Y:S02]  /*03e0*/  ATOMG.E.CAS.STRONG.GPU PT, R3, [R2], R6, R7 ;  /* 0x00000006020373a9 */ /* 0x000ea400001ee107 */
[----:B--2---:R-:W-:-:S13]  /*03f0*/  ISETP.NE.AND P0, PT, R3, R6, PT ;  /* 0x000000060300720c */ /* 0x004fda0003f05270 */
[----:B------:R-:W-:Y:S05]  /*0400*/  @P0 EXIT ;  /* 0x000000000000094d */ /* 0x000fea0003800000 */
[----:B------:R-:W0:Y:S01]  /*0410*/  S2R R0, SR_LANEID ;  /* 0x0000000000007919 */ /* 0x000e220000000000 */
[----:B------:R-:W1:Y:S01]  /*0420*/  LDC.64 R2, c[0x0][0x3a8] ;  /* 0x0000ea00ff027b82 */ /* 0x000e620000000a00 */
[----:B------:R-:W-:Y:S02]  /*0430*/  VOTEU.ANY UR6, UPT, PT ;  /* 0x0000000000067886 */ /* 0x000fe400038e0100 */
[----:B------:R-:W-:Y:S02]  /*0440*/  UFLO.U32 UR7, UR6 ;  /* 0x00000006000772bd */ /* 0x000fe400080e0000 */
[----:B------:R-:W1:Y:S04]  /*0450*/  POPC R9, UR6 ;  /* 0x0000000600097d09 */ /* 0x000e680008000000 */
[----:B0-----:R-:W-:-:S13]  /*0460*/  ISETP.EQ.U32.AND P0, PT, R0, UR7, PT ;  /* 0x0000000700007c0c */ /* 0x001fda000bf02070 */
[----:B-1----:R-:W-:Y:S04]  /*0470*/  @P0 REDG.E.ADD.STRONG.GPU desc[UR4][R2.64], R9 ;  /* 0x000000090200098e */ /* 0x002fe8000c12e104 */
[----:B------:R-:W2:Y:S01]  /*0480*/  LDG.E R4, desc[UR4][R4.64+0x8] ;  /* 0x0000080404047981 */ /* 0x000ea2000c1e1900 */
[----:B------:R-:W0:Y:S08]  /*0490*/  LDC.64 R6, c[0x0][0x3a0] ;  /* 0x0000e800ff067b82 */ /* 0x000e300000000a00 */
[----:B--2---:R-:W1:Y:S02]  /*04a0*/  REDUX.SUM UR6, R4 ;  /* 0x00000000040673c4 */ /* 0x004e64000000c000 */
[----:B-1----:R-:W-:-:S05]  /*04b0*/  IMAD.U32 R11, RZ, RZ, UR6 ;  /* 0x00000006ff0b7e24 */ /* 0x002fca000f8e00ff */
[----:B0-----:R-:W-:Y:S01]  /*04c0*/  @P0 REDG.E.ADD.STRONG.GPU desc[UR4][R6.64], R11 ;  /* 0x0000000b0600098e */ /* 0x001fe2000c12e104 */
[----:B------:R-:W-:Y:S05]  /*04d0*/  EXIT ;  /* 0x000000000000794d */ /* 0x000fea0003800000 */
.L_x_8:
        /* <DEDUP_REMOVED lines=10> */
.L_x_22:


//--------------------- .text._Z21findMinEdgeCandidatesP4EdgeiPiPy --------------------------
	.section	.text._Z21findMinEdgeCandidatesP4EdgeiPiPy,"ax",@progbits
	.align	128
        .global         _Z21findMinEdgeCandidatesP4EdgeiPiPy
        .type           _Z21findMinEdgeCandidatesP4EdgeiPiPy,@function
        .size           _Z21findMinEdgeCandidatesP4EdgeiPiPy,(.L_x_23 - _Z21findMinEdgeCandidatesP4EdgeiPiPy)
        .other          _Z21findMinEdgeCandidatesP4EdgeiPiPy,@"STO_CUDA_ENTRY STV_DEFAULT"
_Z21findMinEdgeCandidatesP4EdgeiPiPy:
.text._Z21findMinEdgeCandidatesP4EdgeiPiPy:
        /* <DEDUP_REMOVED lines=9> */
[----:B------:R-:W1:Y:S07]  /*0090*/  LDCU.64 UR4, c[0x0][0x358] ;  /* 0x00006b00ff0477ac */ /* 0x000e6e0008000a00 */
[----:B------:R-:W2:Y:S01]  /*00a0*/  LDC.64 R4, c[0x0][0x390] ;  /* 0x0000e400ff047b82 */ /* 0x000ea20000000a00 */
[----:B0-----:R-:W-:-:S05]  /*00b0*/  IMAD.WIDE R6, R2, 0x10, R6 ;  /* 0x0000001002067825 */ /* 0x001fca00078e0206 */
[----:B-1----:R-:W2:Y:S04]  /*00c0*/  LDG.E R15, desc[UR4][R6.64] ;  /* 0x00000004060f7981 */ /* 0x002ea8000c1e1900 */
[----:B------:R-:W3:Y:S01]  /*00d0*/  LDG.E R14, desc[UR4][R6.64+0x4] ;  /* 0x00000404060e7981 */ /* 0x000ee2000c1e1900 */
[----:B--2---:R-:W-:-:S05]  /*00e0*/  IMAD.WIDE R10, R15, 0x4, R4 ;  /* 0x000000040f0a7825 */ /* 0x004fca00078e0204 */
[----:B------:R-:W2:Y:S01]  /*00f0*/  LDG.E R0, desc[UR4][R10.64] ;  /* 0x000000040a007981 */ /* 0x000ea2000c1e1900 */
[----:B------:R-:W-:Y:S01]  /*0100*/  BSSY.RECONVERGENT B0, `(.L_x_9) ;  /* 0x0000012000007945 */ /* 0x000fe20003800200 */
[--C-:B------:R-:W-:Y:S01]  /*0110*/  SHF.R.S32.HI R9, RZ, 0x1f, R15.reuse ;  /* 0x0000001fff097819 */ /* 0x100fe2000001140f */
[--C-:B---3--:R-:W-:Y:S01]  /*0120*/  IMAD.MOV.U32 R12, RZ, RZ, R14.reuse ;  /* 0x000000ffff0c7224 */ /* 0x108fe200078e000e */
[----:B------:R-:W-:Y:S01]  /*0130*/  SHF.R.S32.HI R17, RZ, 0x1f, R14 ;  /* 0x0000001fff117819 */ /* 0x000fe2000001140e */
[----:B------:R-:W-:Y:S01]  /*0140*/  IMAD.MOV.U32 R8, RZ, RZ, R15 ;  /* 0x000000ffff087224 */ /* 0x000fe200078e000f */
[----:B--2---:R-:W-:-:S13]  /*0150*/  ISETP.NE.AND P0, PT, R15, R0, PT ;  /* 0x000000000f00720c */ /* 0x004fda0003f05270 */
[----:B------:R-:W-:Y:S05]  /*0160*/  @!P0 BRA `(.L_x_10) ;  /* 0x00000000002c8947 */ /* 0x000fea0003800000 */
[----:B------:R-:W-:Y:S01]  /*0170*/  BSSY.RECONVERGENT B1, `(.L_x_11) ;  /* 0x0000008000017945 */ /* 0x000fe20003800200 */
.L_x_12:
        /* <DEDUP_REMOVED lines=8> */
.L_x_11:
[--C-:B------:R-:W-:Y:S01]  /*0200*/  SHF.R.S32.HI R9, RZ, 0x1f, R15.reuse ;  /* 0x0000001fff097819 */ /* 0x100fe2000001140f */
[----:B------:R-:W-:-:S07]  /*0210*/  IMAD.MOV.U32 R8, RZ, RZ, R15 ;  /* 0x000000ffff087224 */ /* 0x000fce00078e000f */
.L_x_10:
[----:B------:R-:W-:Y:S05]  /*0220*/  BSYNC.RECONVERGENT B0 ;  /* 0x0000000000007941 */ /* 0x000fea0003800200 */
.L_x_9:
[----:B------:R-:W0:Y:S02]  /*0230*/  LDCU.64 UR6, c[0x0][0x390] ;  /* 0x00007200ff0677ac */ /* 0x000e240008000a00 */
[----:B0-----:R-:W-:-:S04]  /*0240*/  LEA R10, P0, R14, UR6, 0x2 ;  /* 0x000000060e0a7c11 */ /* 0x001fc8000f8010ff */
[----:B------:R-:W-:-:S05]  /*0250*/  LEA.HI.X R11, R14, UR7, R17, 0x2, P0 ;  /* 0x000000070e0b7c11 */ /* 0x000fca00080f1411 */
[----:B------:R-:W2:Y:S01]  /*0260*/  LDG.E R13, desc[UR4][R10.64] ;  /* 0x000000040a0d7981 */ /* 0x000ea2000c1e1900 */
[----:B------:R-:W-:Y:S01]  /*0270*/  BSSY.RECONVERGENT B0, `(.L_x_13) ;  /* 0x000000e000007945 */ /* 0x000fe20003800200 */
[----:B--2---:R-:W-:-:S13]  /*0280*/  ISETP.NE.AND P0, PT, R12, R13, PT ;  /* 0x0000000d0c00720c */ /* 0x004fda0003f05270 */
[----:B------:R-:W-:Y:S05]  /*0290*/  @!P0 BRA `(.L_x_14) ;  /* 0x00000000002c8947 */ /* 0x000fea0003800000 */
[----:B------:R-:W-:Y:S01]  /*02a0*/  BSSY.RECONVERGENT B1, `(.L_x_15) ;  /* 0x0000008000017945 */ /* 0x000fe20003800200 */
.L_x_16:
[----:B------:R-:W-:-:S06]  /*02b0*/  IMAD.WIDE R12, R13, 0x4, R4 ;  /* 0x000000040d0c7825 */ /* 0x000fcc00078e0204 */
[----:B------:R-:W2:Y:S04]  /*02c0*/  LDG.E R12, desc[UR4][R12.64] ;  /* 0x000000040c0c7981 */ /* 0x000ea8000c1e1900 */
[----:B--2---:R0:W-:Y:S02]  /*02d0*/  STG.E desc[UR4][R10.64], R12 ;  /* 0x0000000c0a007986 */ /* 0x0041e4000c101904 */
[----:B0-----:R-:W-:-:S05]  /*02e0*/  IMAD.WIDE R10, R12, 0x4, R4 ;  /* 0x000000040c0a7825 */ /* 0x001fca00078e0204 */
[----:B------:R-:W2:Y:S02]  /*02f0*/  LDG.E R13, desc[UR4][R10.64] ;  /* 0x000000040a0d7981 */ /* 0x000ea4000c1e1900 */
[----:B--2---:R-:W-:-:S13]  /*0300*/  ISETP.NE.AND P0, PT, R12, R13, PT ;  /* 0x0000000d0c00720c */ /* 0x004fda0003f05270 */
[----:B------:R-:W-:Y:S05]  /*0310*/  @P0 BRA `(.L_x_16) ;  /* 0xfffffffc00e40947 */ /* 0x000fea000383ffff */
[----:B------:R-:W-:Y:S05]  /*0320*/  BSYNC.RECONVERGENT B1 ;  /* 0x0000000000017941 */ /* 0x000fea0003800200 */
.L_x_15:
[--C-:B------:R-:W-:Y:S01]  /*0330*/  SHF.R.S32.HI R17, RZ, 0x1f, R12.reuse ;  /* 0x0000001fff117819 */ /* 0x100fe2000001140c */
[----:B------:R-:W-:-:S07]  /*0340*/  IMAD.MOV.U32 R14, RZ, RZ, R12 ;  /* 0x000000ffff0e7224 */ /* 0x000fce00078e000c */
.L_x_14:
[----:B------:R-:W-:Y:S05]  /*0350*/  BSYNC.RECONVERGENT B0 ;  /* 0x0000000000007941 */ /* 0x000fea0003800200 */
.L_x_13:
[----:B------:R-:W-:-:S13]  /*0360*/  ISETP.NE.AND P0, PT, R15, R12, PT ;  /* 0x0000000c0f00720c */ /* 0x000fda0003f05270 */
[----:B------:R-:W-:Y:S05]  /*0370*/  @!P0 EXIT ;  /* 0x000000000000894d */ /* 0x000fea0003800000 */
[----:B------:R-:W2:Y:S01]  /*0380*/  LDG.E R3, desc[UR4][R6.64+0x8] ;  /* 0x0000080406037981 */ /* 0x000ea2000c1e1900 */
[----:B------:R-:W0:Y:S02]  /*0390*/  LDCU.64 UR6, c[0x0][0x398] ;  /* 0x00007300ff0677ac */ /* 0x000e240008000a00 */
[----:B0-----:R-:W-:Y:S02]  /*03a0*/  LEA R4, P0, R8, UR6, 0x3 ;  /* 0x0000000608047c11 */ /* 0x001fe4000f8018ff */
[----:B------:R-:W-:Y:S02]  /*03b0*/  LEA R10, P1, R14, UR6, 0x3 ;  /* 0x000000060e0a7c11 */ /* 0x000fe4000f8218ff */
[----:B------:R-:W-:Y:S02]  /*03c0*/  LEA.HI.X R5, R8, UR7, R9, 0x3, P0 ;  /* 0x0000000708057c11 */ /* 0x000fe400080f1c09 */
[----:B------:R-:W-:-:S03]  /*03d0*/  LEA.HI.X R11, R14, UR7, R17, 0x3, P1 ;  /* 0x000000070e0b7c11 */ /* 0x000fc600088f1c11 */
[----:B--2---:R-:W-:Y:S04]  /*03e0*/  REDG.E.MIN.64.STRONG.GPU desc[UR4][R4.64], R2 ;  /* 0x000000020400798e */ /* 0x004fe8000c92e504 */
[----:B------:R-:W-:Y:S01]  /*03f0*/  REDG.E.MIN.64.STRONG.GPU desc[UR4][R10.64], R2 ;  /* 0x000000020a00798e */ /* 0x000fe2000c92e504 */
[----:B------:R-:W-:Y:S05]  /*0400*/  EXIT ;  /* 0x000000000000794d */ /* 0x000fea0003800000 */
.L_x_17:
        /* <DEDUP_REMOVED lines=15> */
.L_x_23:


//--------------------- .text._Z14initCandidatesPyiy --------------------------
	.section	.text._Z14initCandidatesPyiy,"ax",@progbits
	.align	128
        .global         _Z14initCandidatesPyiy
        .type           _Z14initCandidatesPyiy,@function
        .size           _Z14initCandidatesPyiy,(.L_x_24 - _Z14initCandidatesPyiy)
        .other          _Z14initCandidatesPyiy,@"STO_CUDA_ENTRY STV_DEFAULT"
_Z14initCandidatesPyiy:
.text._Z14initCandidatesPyiy:
        /* <DEDUP_REMOVED lines=10> */
[----:B------:R-:W1:Y:S01]  /*00a0*/  LDC.64 R4, c[0x0][0x390] ;  /* 0x0000e400ff047b82 */ /* 0x000e620000000a00 */
[----:B0-----:R-:W-:-:S05]  /*00b0*/  IMAD.WIDE R2, R7, 0x8, R2 ;  /* 0x0000000807027825 */ /* 0x001fca00078e0202 */
[----:B-1----:R-:W-:Y:S01]  /*00c0*/  STG.E.64 desc[UR4][R2.64], R4 ;  /* 0x0000000402007986 */ /* 0x002fe2000c101b04 */
[----:B------:R-:W-:Y:S05]  /*00d0*/  EXIT ;  /* 0x000000000000794d */ /* 0x000fea0003800000 */
.L_x_18:
        /* <DEDUP_REMOVED lines=10> */
.L_x_24:


//--------------------- .text._Z14initComponentsPii --------------------------
	.section	.text._Z14initComponentsPii,"ax",@progbits
	.align	128
        .global         _Z14initComponentsPii
        .type           _Z14initComponentsPii,@function
        .size           _Z14initComponentsPii,(.L_x_25 - _Z14initComponentsPii)
        .other          _Z14initComponentsPii,@"STO_CUDA_ENTRY STV_DEFAULT"
_Z14initComponentsPii:
.text._Z14initComponentsPii:
        /* <DEDUP_REMOVED lines=11> */
[----:B-1----:R-:W-:Y:S01]  /*00b0*/  STG.E desc[UR4][R2.64], R5 ;  /* 0x0000000502007986 */ /* 0x002fe2000c101904 */
[----:B------:R-:W-:Y:S05]  /*00c0*/  EXIT ;  /* 0x000000000000794d */ /* 0x000fea0003800000 */
.L_x_19:
        /* <DEDUP_REMOVED lines=11> */
.L_x_25:


//--------------------- .text._Z13adjustWeightsP4Edgeii --------------------------
	.section	.text._Z13adjustWeightsP4Edgeii,"ax",@progbits
	.align	128
        .global         _Z13adjustWeightsP4Edgeii
        .type           _Z13adjustWeightsP4Edgeii,@function
        .size           _Z13adjustWeightsP4Edgeii,(.L_x_26 - _Z13adjustWeightsP4Edgeii)
        .other          _Z13adjustWeightsP4Edgeii,@"STO_CUDA_ENTRY STV_DEFAULT"
_Z13adjustWeightsP4Edgeii:
.text._Z13adjustWeightsP4Edgeii:
        /* <DEDUP_REMOVED lines=10> */
[----:B------:R-:W2:Y:S01]  /*00a0*/  LDC R8, c[0x0][0x38c] ;  /* 0x0000e300ff087b82 */ /* 0x000ea20000000800 */
[----:B0-----:R-:W-:-:S05]  /*00b0*/  IMAD.WIDE R2, R5, 0x10, R2 ;  /* 0x0000001005027825 */ /* 0x001fca00078e0202 */
[----:B-1----:R-:W3:Y:S04]  /*00c0*/  LDG.E R0, desc[UR4][R2.64+0x8] ;  /* 0x0000080402007981 */ /* 0x002ee8000c1e1900 */
[----:B------:R-:W3:Y:S01]  /*00d0*/  LDG.E R7, desc[UR4][R2.64+0xc] ;  /* 0x00000c0402077981 */ /* 0x000ee2000c1e1900 */
[----:B--2---:R-:W-:-:S04]  /*00e0*/  IABS R9, R8 ;  /* 0x0000000800097213 */ /* 0x004fc80000000000 */
[----:B------:R-:W0:Y:S08]  /*00f0*/  I2F.RP R6, R9 ;  /* 0x0000000900067306 */ /* 0x000e300000209400 */
[----:B0-----:R-:W0:Y:S02]  /*0100*/  MUFU.RCP R6, R6 ;  /* 0x0000000600067308 */ /* 0x001e240000001000 */
[----:B0-----:R-:W-:-:S06]  /*0110*/  VIADD R4, R6, 0xffffffe ;  /* 0x0ffffffe06047836 */ /* 0x001fcc0000000000 */
[----:B------:R0:W1:Y:S02]  /*0120*/  F2I.FTZ.U32.TRUNC.NTZ R5, R4 ;  /* 0x0000000400057305 */ /* 0x000064000021f000 */
[----:B0-----:R-:W-:Y:S01]  /*0130*/  IMAD.MOV.U32 R4, RZ, RZ, RZ ;  /* 0x000000ffff047224 */ /* 0x001fe200078e00ff */
[----:B-1----:R-:W-:Y:S01]  /*0140*/  IADD3 R10, PT, PT, RZ, -R5, RZ ;  /* 0x80000005ff0a7210 */ /* 0x002fe20007ffe0ff */
[----:B---3--:R-:W-:-:S04]  /*0150*/  IMAD R0, R0, R7, RZ ;  /* 0x0000000700007224 */ /* 0x008fc800078e02ff */
[----:B------:R-:W-:Y:S01]  /*0160*/  IMAD R7, R10, R9, RZ ;  /* 0x000000090a077224 */ /* 0x000fe200078e02ff */
[----:B------:R-:W-:-:S03]  /*0170*/  IABS R10, R0 ;  /* 0x00000000000a7213 */ /* 0x000fc60000000000 */
[----:B------:R-:W-:Y:S01]  /*0180*/  IMAD.HI.U32 R5, R5, R7, R4 ;  /* 0x0000000705057227 */ /* 0x000fe200078e0004 */
[----:B------:R-:W-:-:S05]  /*0190*/  ISETP.GE.AND P2, PT, R0, RZ, PT ;  /* 0x000000ff0000720c */ /* 0x000fca0003f46270 */
[----:B------:R-:W-:-:S05]  /*01a0*/  IMAD.HI.U32 R5, R5, R10, RZ ;  /* 0x0000000a05057227 */ /* 0x000fca00078e00ff */
[----:B------:R-:W-:-:S05]  /*01b0*/  IADD3 R5, PT, PT, -R5, RZ, RZ ;  /* 0x000000ff05057210 */ /* 0x000fca0007ffe1ff */
[----:B------:R-:W-:-:S05]  /*01c0*/  IMAD R4, R9, R5, R10 ;  /* 0x0000000509047224 */ /* 0x000fca00078e020a */
[----:B------:R-:W-:-:S13]  /*01d0*/  ISETP.GT.U32.AND P0, PT, R9, R4, PT ;  /* 0x000000040900720c */ /* 0x000fda0003f04070 */
[----:B------:R-:W-:Y:S01]  /*01e0*/  @!P0 IMAD.IADD R4, R4, 0x1, -R9 ;  /* 0x0000000104048824 */ /* 0x000fe200078e0a09 */
[----:B------:R-:W-:-:S04]  /*01f0*/  ISETP.NE.AND P0, PT, R8, RZ, PT ;  /* 0x000000ff0800720c */ /* 0x000fc80003f05270 */
[----:B------:R-:W-:-:S13]  /*0200*/  ISETP.GT.U32.AND P1, PT, R9, R4, PT ;  /* 0x000000040900720c */ /* 0x000fda0003f24070 */
[----:B------:R-:W-:-:S05]  /*0210*/  @!P1 IADD3 R4, PT, PT, R4, -R9, RZ ;  /* 0x8000000904049210 */ /* 0x000fca0007ffe0ff */
[----:B------:R-:W-:Y:S01]  /*0220*/  @!P2 IMAD.MOV R4, RZ, RZ, -R4 ;  /* 0x000000ffff04a224 */ /* 0x000fe200078e0a04 */
[----:B------:R-:W-:-:S05]  /*0230*/  @!P0 LOP3.LUT R4, RZ, R8, RZ, 0x33, !PT ;  /* 0x00000008ff048212 */ /* 0x000fca00078e33ff */
[----:B------:R-:W-:Y:S01]  /*0240*/  STG.E desc[UR4][R2.64+0x8], R4 ;  /* 0x0000080402007986 */ /* 0x000fe2000c101904 */
[----:B------:R-:W-:Y:S05]  /*0250*/  EXIT ;  /* 0x000000000000794d */ /* 0x000fea0003800000 */
.L_x_20:
        /* <DEDUP_REMOVED lines=10> */
.L_x_26:


//--------------------- .nv.shared.reserved.0     --------------------------
	.section	.nv.shared.reserved.0,"aw",@nobits
	.weak		__nv_reservedSMEM_offset_0_alias
	.size		__nv_reservedSMEM_offset_0_alias, 0, 64
	.other		__nv_reservedSMEM_offset_0_alias,@"STO_CUDA_RESERVED_SHARED STV_DEFAULT"
__nv_reservedSMEM_offset_0_alias:
	.zero		0
	.zero		64


//--------------------- .nv.constant0._Z18compressComponentsPii --------------------------
	.section	.nv.constant0._Z18compressComponentsPii,"a",@progbits
	.sectionflags	@""
	.align	4
.nv.constant0._Z18compressComponentsPii:
	.zero		908


//--------------------- .nv.constant0._Z15unionComponentsP4EdgePiPyiS1_S1_y --------------------------
	.section	.nv.constant0._Z15unionComponentsP4EdgePiPyiS1_S1_y,"a",@progbits
	.sectionflags	@""
	.align	4
.nv.constant0._Z15unionComponentsP4EdgePiPyiS1_S1_y:
	.zero		952


//--------------------- .nv.constant0._Z21findMinEdgeCandidatesP4EdgeiPiPy --------------------------
	.section	.nv.constant0._Z21findMinEdgeCandidatesP4EdgeiPiPy,"a",@progbits
	.sectionflags	@""
	.align	4
.nv.constant0._Z21findMinEdgeCandidatesP4EdgeiPiPy:
	.zero		928


//--------------------- .nv.constant0._Z14initCandidatesPyiy --------------------------
	.section	.nv.constant0._Z14initCandidatesPyiy,"a",@progbits
	.sectionflags	@""
	.align	4
.nv.constant0._Z14initCandidatesPyiy:
	.zero		920


//--------------------- .nv.constant0._Z14initComponentsPii --------------------------
	.section	.nv.constant0._Z14initComponentsPii,"a",@progbits
	.sectionflags	@""
	.align	4
.nv.constant0._Z14initComponentsPii:
	.zero		908


//--------------------- .nv.constant0._Z13adjustWeightsP4Edgeii --------------------------
	.section	.nv.constant0._Z13adjustWeightsP4Edgeii,"a",@progbits
	.sectionflags	@""
	.align	4
.nv.constant0._Z13adjustWeightsP4Edgeii:
	.zero		912


//--------------------- SYMBOLS --------------------------

	.type		.nv.reservedSmem.offset0,@object
	.size		.nv.reservedSmem.offset0,0x4
